//
// Generated by NVIDIA NVVM Compiler
//
// Compiler Build ID: CL-36424714
// Cuda compilation tools, release 13.0, V13.0.88
// Based on NVVM 20.0.0
//

.version 9.0
.target sm_100
.address_size 64

	// .globl	_Z10gpu_matmulPfS_S_iii

.visible .entry _Z10gpu_matmulPfS_S_iii(
	.param .u64 .ptr .align 1 _Z10gpu_matmulPfS_S_iii_param_0,
	.param .u64 .ptr .align 1 _Z10gpu_matmulPfS_S_iii_param_1,
	.param .u64 .ptr .align 1 _Z10gpu_matmulPfS_S_iii_param_2,
	.param .u32 _Z10gpu_matmulPfS_S_iii_param_3,
	.param .u32 _Z10gpu_matmulPfS_S_iii_param_4,
	.param .u32 _Z10gpu_matmulPfS_S_iii_param_5
)
{
	.reg .pred 	%p<14>;
	.reg .b32 	%r<73>;
	.reg .b32 	%f<55>;
	.reg .b64 	%rd<94>;

	ld.param.u64 	%rd9, [_Z10gpu_matmulPfS_S_iii_param_0];
	ld.param.u64 	%rd10, [_Z10gpu_matmulPfS_S_iii_param_1];
	ld.param.u64 	%rd8, [_Z10gpu_matmulPfS_S_iii_param_2];
	ld.param.u32 	%r40, [_Z10gpu_matmulPfS_S_iii_param_3];
	ld.param.u32 	%r38, [_Z10gpu_matmulPfS_S_iii_param_4];
	ld.param.u32 	%r39, [_Z10gpu_matmulPfS_S_iii_param_5];
	cvta.to.global.u64 	%rd1, %rd10;
	cvta.to.global.u64 	%rd2, %rd9;
	mov.u32 	%r41, %ctaid.y;
	mov.u32 	%r42, %ntid.y;
	mov.u32 	%r43, %tid.y;
	mad.lo.s32 	%r1, %r41, %r42, %r43;
	mov.u32 	%r44, %ctaid.x;
	mov.u32 	%r45, %ntid.x;
	mov.u32 	%r46, %tid.x;
	mad.lo.s32 	%r2, %r44, %r45, %r46;
	setp.ge.s32 	%p1, %r1, %r40;
	setp.ge.s32 	%p2, %r2, %r39;
	or.pred  	%p3, %p1, %p2;
	setp.lt.s32 	%p4, %r38, 1;
	or.pred  	%p5, %p3, %p4;
	@%p5 bra 	$L__BB0_12;
	cvta.to.global.u64 	%rd11, %rd8;
	mul.lo.s32 	%r3, %r38, %r1;
	cvt.s64.s32 	%rd3, %r2;
	mul.lo.s32 	%r48, %r39, %r1;
	cvt.s64.s32 	%rd12, %r48;
	add.s64 	%rd13, %rd12, %rd3;
	shl.b64 	%rd14, %rd13, 2;
	add.s64 	%rd4, %rd11, %rd14;
	ld.global.f32 	%f52, [%rd4];
	and.b32  	%r4, %r38, 7;
	setp.lt.u32 	%p6, %r38, 8;
	mov.b32 	%r71, 0;
	@%p6 bra 	$L__BB0_4;
	and.b32  	%r71, %r38, 2147483640;
	neg.s32 	%r69, %r71;
	shl.b32 	%r7, %r39, 3;
	mul.lo.s32 	%r67, %r39, 7;
	mul.lo.s32 	%r66, %r39, 6;
	mul.lo.s32 	%r65, %r39, 5;
	shl.b32 	%r64, %r39, 2;
	mul.lo.s32 	%r63, %r39, 3;
	shl.b32 	%r62, %r39, 1;
	mul.wide.u32 	%rd15, %r3, 4;
	add.s64 	%rd16, %rd15, %rd2;
	add.s64 	%rd93, %rd16, 16;
	mov.b32 	%r68, 0;
	mov.u32 	%r61, %r39;
$L__BB0_3:
	.pragma "nounroll";
	ld.global.f32 	%f9, [%rd93+-16];
	cvt.s64.s32 	%rd17, %r68;
	add.s64 	%rd18, %rd17, %rd3;
	shl.b64 	%rd19, %rd18, 2;
	add.s64 	%rd20, %rd1, %rd19;
	ld.global.f32 	%f10, [%rd20];
	fma.rn.f32 	%f11, %f9, %f10, %f52;
	st.global.f32 	[%rd4], %f11;
	ld.global.f32 	%f12, [%rd93+-12];
	cvt.s64.s32 	%rd21, %r61;
	add.s64 	%rd22, %rd21, %rd3;
	shl.b64 	%rd23, %rd22, 2;
	add.s64 	%rd24, %rd1, %rd23;
	ld.global.f32 	%f13, [%rd24];
	fma.rn.f32 	%f14, %f12, %f13, %f11;
	st.global.f32 	[%rd4], %f14;
	ld.global.f32 	%f15, [%rd93+-8];
	cvt.s64.s32 	%rd25, %r62;
	add.s64 	%rd26, %rd25, %rd3;
	shl.b64 	%rd27, %rd26, 2;
	add.s64 	%rd28, %rd1, %rd27;
	ld.global.f32 	%f16, [%rd28];
	fma.rn.f32 	%f17, %f15, %f16, %f14;
	st.global.f32 	[%rd4], %f17;
	ld.global.f32 	%f18, [%rd93+-4];
	cvt.s64.s32 	%rd29, %r63;
	add.s64 	%rd30, %rd29, %rd3;
	shl.b64 	%rd31, %rd30, 2;
	add.s64 	%rd32, %rd1, %rd31;
	ld.global.f32 	%f19, [%rd32];
	fma.rn.f32 	%f20, %f18, %f19, %f17;
	st.global.f32 	[%rd4], %f20;
	ld.global.f32 	%f21, [%rd93];
	cvt.s64.s32 	%rd33, %r64;
	add.s64 	%rd34, %rd33, %rd3;
	shl.b64 	%rd35, %rd34, 2;
	add.s64 	%rd36, %rd1, %rd35;
	ld.global.f32 	%f22, [%rd36];
	fma.rn.f32 	%f23, %f21, %f22, %f20;
	st.global.f32 	[%rd4], %f23;
	ld.global.f32 	%f24, [%rd93+4];
	cvt.s64.s32 	%rd37, %r65;
	add.s64 	%rd38, %rd37, %rd3;
	shl.b64 	%rd39, %rd38, 2;
	add.s64 	%rd40, %rd1, %rd39;
	ld.global.f32 	%f25, [%rd40];
	fma.rn.f32 	%f26, %f24, %f25, %f23;
	st.global.f32 	[%rd4], %f26;
	ld.global.f32 	%f27, [%rd93+8];
	cvt.s64.s32 	%rd41, %r66;
	add.s64 	%rd42, %rd41, %rd3;
	shl.b64 	%rd43, %rd42, 2;
	add.s64 	%rd44, %rd1, %rd43;
	ld.global.f32 	%f28, [%rd44];
	fma.rn.f32 	%f29, %f27, %f28, %f26;
	st.global.f32 	[%rd4], %f29;
	ld.global.f32 	%f30, [%rd93+12];
	cvt.s64.s32 	%rd45, %r67;
	add.s64 	%rd46, %rd45, %rd3;
	shl.b64 	%rd47, %rd46, 2;
	add.s64 	%rd48, %rd1, %rd47;
	ld.global.f32 	%f31, [%rd48];
	fma.rn.f32 	%f52, %f30, %f31, %f29;
	st.global.f32 	[%rd4], %f52;
	add.s32 	%r69, %r69, 8;
	add.s32 	%r68, %r68, %r7;
	add.s32 	%r67, %r67, %r7;
	add.s32 	%r66, %r66, %r7;
	add.s32 	%r65, %r65, %r7;
	add.s32 	%r64, %r64, %r7;
	add.s32 	%r63, %r63, %r7;
	add.s32 	%r62, %r62, %r7;
	add.s64 	%rd93, %rd93, 32;
	add.s32 	%r61, %r61, %r7;
	setp.ne.s32 	%p7, %r69, 0;
	@%p7 bra 	$L__BB0_3;
$L__BB0_4:
	setp.eq.s32 	%p8, %r4, 0;
	@%p8 bra 	$L__BB0_12;
	and.b32  	%r33, %r38, 3;
	setp.lt.u32 	%p9, %r4, 4;
	@%p9 bra 	$L__BB0_7;
	add.s32 	%r50, %r71, %r3;
	mul.wide.u32 	%rd49, %r50, 4;
	add.s64 	%rd50, %rd2, %rd49;
	ld.global.f32 	%f32, [%rd50];
	mul.lo.s32 	%r51, %r71, %r39;
	cvt.s64.s32 	%rd51, %r51;
	add.s64 	%rd52, %rd51, %rd3;
	shl.b64 	%rd53, %rd52, 2;
	add.s64 	%rd54, %rd1, %rd53;
	ld.global.f32 	%f33, [%rd54];
	fma.rn.f32 	%f34, %f32, %f33, %f52;
	st.global.f32 	[%rd4], %f34;
	cvt.u64.u32 	%rd55, %r3;
	cvt.u64.u32 	%rd56, %r71;
	add.s64 	%rd57, %rd56, %rd55;
	shl.b64 	%rd58, %rd57, 2;
	add.s64 	%rd59, %rd2, %rd58;
	ld.global.f32 	%f35, [%rd59+4];
	add.s32 	%r52, %r51, %r39;
	cvt.s64.s32 	%rd60, %r52;
	add.s64 	%rd61, %rd60, %rd3;
	shl.b64 	%rd62, %rd61, 2;
	add.s64 	%rd63, %rd1, %rd62;
	ld.global.f32 	%f36, [%rd63];
	fma.rn.f32 	%f37, %f35, %f36, %f34;
	st.global.f32 	[%rd4], %f37;
	ld.global.f32 	%f38, [%rd59+8];
	add.s32 	%r53, %r52, %r39;
	cvt.s64.s32 	%rd64, %r53;
	add.s64 	%rd65, %rd64, %rd3;
	shl.b64 	%rd66, %rd65, 2;
	add.s64 	%rd67, %rd1, %rd66;
	ld.global.f32 	%f39, [%rd67];
	fma.rn.f32 	%f40, %f38, %f39, %f37;
	st.global.f32 	[%rd4], %f40;
	ld.global.f32 	%f41, [%rd59+12];
	add.s32 	%r54, %r53, %r39;
	cvt.s64.s32 	%rd68, %r54;
	add.s64 	%rd69, %rd68, %rd3;
	shl.b64 	%rd70, %rd69, 2;
	add.s64 	%rd71, %rd1, %rd70;
	ld.global.f32 	%f42, [%rd71];
	fma.rn.f32 	%f52, %f41, %f42, %f40;
	st.global.f32 	[%rd4], %f52;
	add.s32 	%r71, %r71, 4;
$L__BB0_7:
	setp.eq.s32 	%p10, %r33, 0;
	@%p10 bra 	$L__BB0_12;
	setp.eq.s32 	%p11, %r33, 1;
	@%p11 bra 	$L__BB0_10;
	add.s32 	%r55, %r71, %r3;
	mul.wide.u32 	%rd72, %r55, 4;
	add.s64 	%rd73, %rd2, %rd72;
	ld.global.f32 	%f43, [%rd73];
	mul.lo.s32 	%r56, %r71, %r39;
	cvt.s64.s32 	%rd74, %r56;
	add.s64 	%rd75, %rd74, %rd3;
	shl.b64 	%rd76, %rd75, 2;
	add.s64 	%rd77, %rd1, %rd76;
	ld.global.f32 	%f44, [%rd77];
	fma.rn.f32 	%f45, %f43, %f44, %f52;
	st.global.f32 	[%rd4], %f45;
	cvt.u64.u32 	%rd78, %r3;
	cvt.u64.u32 	%rd79, %r71;
	add.s64 	%rd80, %rd79, %rd78;
	shl.b64 	%rd81, %rd80, 2;
	add.s64 	%rd82, %rd2, %rd81;
	ld.global.f32 	%f46, [%rd82+4];
	add.s32 	%r57, %r56, %r39;
	cvt.s64.s32 	%rd83, %r57;
	add.s64 	%rd84, %rd83, %rd3;
	shl.b64 	%rd85, %rd84, 2;
	add.s64 	%rd86, %rd1, %rd85;
	ld.global.f32 	%f47, [%rd86];
	fma.rn.f32 	%f52, %f46, %f47, %f45;
	st.global.f32 	[%rd4], %f52;
	add.s32 	%r71, %r71, 2;
$L__BB0_10:
	and.b32  	%r58, %r38, 1;
	setp.eq.b32 	%p12, %r58, 1;
	not.pred 	%p13, %p12;
	@%p13 bra 	$L__BB0_12;
	add.s32 	%r59, %r71, %r3;
	mul.wide.u32 	%rd87, %r59, 4;
	add.s64 	%rd88, %rd2, %rd87;
	ld.global.f32 	%f48, [%rd88];
	mul.lo.s32 	%r60, %r71, %r39;
	cvt.s64.s32 	%rd89, %r60;
	add.s64 	%rd90, %rd89, %rd3;
	shl.b64 	%rd91, %rd90, 2;
	add.s64 	%rd92, %rd1, %rd91;
	ld.global.f32 	%f49, [%rd92];
	fma.rn.f32 	%f50, %f48, %f49, %f52;
	st.global.f32 	[%rd4], %f50;
$L__BB0_12:
	ret;

}


// ===== COMPILED SASS (sm_100) =====

	.target	sm_100

	.elftype	@"ET_EXEC"


//--------------------- .note.nv.tkinfo           --------------------------
	.section	.note.nv.tkinfo,"",@"SHT_NOTE"
	.sectionflags	@"SHF_NOTE_NV_TKINFO"
	.tkinfo
        /*0018*/ 	.word	0x00000002
        /*0030*/ 	.string	""
        /*0030*/ 	.string	"ptxas"
        /*0030*/ 	.string	"Cuda compilation tools, release 13.0, V13.0.88"
        /*0030*/ 	.string	"Build cuda_13.0.r13.0/compiler.36424714_0"
        /*0030*/ 	.string	"-arch sm_100 -m 64 "



//--------------------- .note.nv.cuinfo           --------------------------
	.section	.note.nv.cuinfo,"",@"SHT_NOTE"
	.sectionflags	@"SHF_NOTE_NV_CUINFO"
        /*0018*/ 	.short	0x0002
        /*001a*/ 	.short	0x0064
        /*001c*/ 	.short	0x0082
	.zero		2


//--------------------- .nv.info                  --------------------------
	.section	.nv.info,"",@"SHT_CUDA_INFO"
	.align	4


	//----- nvinfo : EIATTR_REGCOUNT
	.align		4
        /*0000*/ 	.byte	0x04, 0x2f
        /*0002*/ 	.short	(.L_1 - .L_0)
	.align		4
.L_0:
        /*0004*/ 	.word	index@(_Z10gpu_matmulPfS_S_iii)
        /*0008*/ 	.word	0x00000020


	//----- nvinfo : EIATTR_FRAME_SIZE
	.align		4
.L_1:
        /*000c*/ 	.byte	0x04, 0x11
        /*000e*/ 	.short	(.L_3 - .L_2)
	.align		4
.L_2:
        /*0010*/ 	.word	index@(_Z10gpu_matmulPfS_S_iii)
        /*0014*/ 	.word	0x00000000


	//----- nvinfo : EIATTR_MIN_STACK_SIZE
	.align		4
.L_3:
        /*0018*/ 	.byte	0x04, 0x12
        /*001a*/ 	.short	(.L_5 - .L_4)
	.align		4
.L_4:
        /*001c*/ 	.word	index@(_Z10gpu_matmulPfS_S_iii)
        /*0020*/ 	.word	0x00000000
.L_5:


//--------------------- .nv.compat                --------------------------
	.section	.nv.compat,"",@"SHT_CUDA_COMPAT_INFO"
	.align	4
        /*0000*/ 	.byte	0x02, 0x09, 0x00, 0x00, 0x02, 0x02, 0x01, 0x00, 0x02, 0x05, 0x05, 0x00, 0x03, 0x07, 0x01, 0x01
        /*0010*/ 	.byte	0x02, 0x03, 0x00, 0x00, 0x02, 0x06, 0x01, 0x00, 0x04, 0x0b, 0x08, 0x00, 0x09, 0x00, 0x00, 0x00
        /*0020*/ 	.byte	0x00, 0x00, 0x00, 0x00


//--------------------- .nv.info._Z10gpu_matmulPfS_S_iii --------------------------
	.section	.nv.info._Z10gpu_matmulPfS_S_iii,"",@"SHT_CUDA_INFO"
	.sectionflags	@""
	.align	4


	//----- nvinfo : EIATTR_CUDA_API_VERSION
	.align		4
        /*0000*/ 	.byte	0x04, 0x37
        /*0002*/ 	.short	(.L_7 - .L_6)
.L_6:
        /*0004*/ 	.word	0x00000082


	//----- nvinfo : EIATTR_KPARAM_INFO
	.align		4
.L_7:
        /*0008*/ 	.byte	0x04, 0x17
        /*000a*/ 	.short	(.L_9 - .L_8)
.L_8:
        /*000c*/ 	.word	0x00000000
        /*0010*/ 	.short	0x0005
        /*0012*/ 	.short	0x0020
        /*0014*/ 	.byte	0x00, 0xf0, 0x11, 0x00


	//----- nvinfo : EIATTR_KPARAM_INFO
	.align		4
.L_9:
        /*0018*/ 	.byte	0x04, 0x17
        /*001a*/ 	.short	(.L_11 - .L_10)
.L_10:
        /*001c*/ 	.word	0x00000000
        /*0020*/ 	.short	0x0004
        /*0022*/ 	.short	0x001c
        /*0024*/ 	.byte	0x00, 0xf0, 0x11, 0x00


	//----- nvinfo : EIATTR_KPARAM_INFO
	.align		4
.L_11:
        /*0028*/ 	.byte	0x04, 0x17
        /*002a*/ 	.short	(.L_13 - .L_12)
.L_12:
        /*002c*/ 	.word	0x00000000
        /*0030*/ 	.short	0x0003
        /*0032*/ 	.short	0x0018
        /*0034*/ 	.byte	0x00, 0xf0, 0x11, 0x00


	//----- nvinfo : EIATTR_KPARAM_INFO
	.align		4
.L_13:
        /*0038*/ 	.byte	0x04, 0x17
        /*003a*/ 	.short	(.L_15 - .L_14)
.L_14:
        /*003c*/ 	.word	0x00000000
        /*0040*/ 	.short	0x0002
        /*0042*/ 	.short	0x0010
        /*0044*/ 	.byte	0x00, 0xf5, 0x21, 0x00


	//----- nvinfo : EIATTR_KPARAM_INFO
	.align		4
.L_15:
        /*0048*/ 	.byte	0x04, 0x17
        /*004a*/ 	.short	(.L_17 - .L_16)
.L_16:
        /*004c*/ 	.word	0x00000000
        /*0050*/ 	.short	0x0001
        /*0052*/ 	.short	0x0008
        /*0054*/ 	.byte	0x00, 0xf5, 0x21, 0x00


	//----- nvinfo : EIATTR_KPARAM_INFO
	.align		4
.L_17:
        /*0058*/ 	.byte	0x04, 0x17
        /*005a*/ 	.short	(.L_19 - .L_18)
.L_18:
        /*005c*/ 	.word	0x00000000
        /*0060*/ 	.short	0x0000
        /*0062*/ 	.short	0x0000
        /*0064*/ 	.byte	0x00, 0xf5, 0x21, 0x00


	//----- nvinfo : EIATTR_SPARSE_MMA_MASK
	.align		4
.L_19:
        /*0068*/ 	.byte	0x03, 0x50
        /*006a*/ 	.short	0x0000


	//----- nvinfo : EIATTR_MAXREG_COUNT
	.align		4
        /*006c*/ 	.byte	0x03, 0x1b
        /*006e*/ 	.short	0x00ff


	//----- nvinfo : EIATTR_MERCURY_ISA_VERSION
	.align		4
        /*0070*/ 	.byte	0x03, 0x5f
        /*0072*/ 	.short	0x0101


	//----- nvinfo : EIATTR_VRC_CTA_INIT_COUNT
	.align		4
        /*0074*/ 	.byte	0x02, 0x4a
	.zero		1
	.zero		1


	//----- nvinfo : EIATTR_EXIT_INSTR_OFFSETS
	.align		4
        /*0078*/ 	.byte	0x04, 0x1c
        /*007a*/ 	.short	(.L_21 - .L_20)


	//   ....[0]....
.L_20:
        /*007c*/ 	.word	0x000000e0


	//   ....[1]....
        /*0080*/ 	.word	0x000007c0


	//   ....[2]....
        /*0084*/ 	.word	0x00000ae0


	//   ....[3]....
        /*0088*/ 	.word	0x00000ce0


	//   ....[4]....
        /*008c*/ 	.word	0x00000dc0


	//----- nvinfo : EIATTR_CBANK_PARAM_SIZE
	.align		4
.L_21:
        /*0090*/ 	.byte	0x03, 0x19
        /*0092*/ 	.short	0x0024


	//----- nvinfo : EIATTR_PARAM_CBANK
	.align		4
        /*0094*/ 	.byte	0x04, 0x0a
        /*0096*/ 	.short	(.L_23 - .L_22)
	.align		4
.L_22:
        /*0098*/ 	.word	index@(.nv.constant0._Z10gpu_matmulPfS_S_iii)
        /*009c*/ 	.short	0x0380
        /*009e*/ 	.short	0x0024


	//----- nvinfo : EIATTR_SW_WAR
	.align		4
.L_23:
        /*00a0*/ 	.byte	0x04, 0x36
        /*00a2*/ 	.short	(.L_25 - .L_24)
.L_24:
        /*00a4*/ 	.word	0x00000008
.L_25:


//--------------------- .nv.callgraph             --------------------------
	.section	.nv.callgraph,"",@"SHT_CUDA_CALLGRAPH"
	.align	4
	.sectionentsize	8
	.align		4
        /*0000*/ 	.word	0x00000000
	.align		4
        /*0004*/ 	.word	0xffffffff
	.align		4
        /*0008*/ 	.word	0x00000000
	.align		4
        /*000c*/ 	.word	0xfffffffe
	.align		4
        /*0010*/ 	.word	0x00000000
	.align		4
        /*0014*/ 	.word	0xfffffffd
	.align		4
        /*0018*/ 	.word	0x00000000
	.align		4
        /*001c*/ 	.word	0xfffffffc


//--------------------- .text._Z10gpu_matmulPfS_S_iii --------------------------
	.section	.text._Z10gpu_matmulPfS_S_iii,"ax",@progbits
	.align	128
        .global         _Z10gpu_matmulPfS_S_iii
        .type           _Z10gpu_matmulPfS_S_iii,@function
        .size           _Z10gpu_matmulPfS_S_iii,(.L_x_5 - _Z10gpu_matmulPfS_S_iii)
        .other          _Z10gpu_matmulPfS_S_iii,@"STO_CUDA_ENTRY STV_DEFAULT"
_Z10gpu_matmulPfS_S_iii:
.text._Z10gpu_matmulPfS_S_iii:
[----:B------:R-:W-:Y:S01]  /*0000*/  LDC R1, c[0x0][0x37c] ;  /* 0x0000df00ff017b82 */ /* 0x000fe20000000800 */
[----:B------:R-:W0:Y:S07]  /*0010*/  S2R R6, SR_TID.X ;  /* 0x0000000000067919 */ /* 0x000e2e0000002100 */
[----:B------:R-:W1:Y:S01]  /*0020*/  LDC R7, c[0x0][0x364] ;  /* 0x0000d900ff077b82 */ /* 0x000e620000000800 */
[----:B------:R-:W1:Y:S07]  /*0030*/  S2R R2, SR_TID.Y ;  /* 0x0000000000027919 */ /* 0x000e6e0000002200 */
[----:B------:R-:W0:Y:S08]  /*0040*/  S2UR UR5, SR_CTAID.X ;  /* 0x00000000000579c3 */ /* 0x000e300000002500 */
[----:B------:R-:W0:Y:S08]  /*0050*/  LDC R3, c[0x0][0x360] ;  /* 0x0000d800ff037b82 */ /* 0x000e300000000800 */
[----:B------:R-:W1:Y:S08]  /*0060*/  S2UR UR4, SR_CTAID.Y ;  /* 0x00000000000479c3 */ /* 0x000e700000002600 */
[----:B------:R-:W2:Y:S08]  /*0070*/  LDC R0, c[0x0][0x3a0] ;  /* 0x0000e800ff007b82 */ /* 0x000eb00000000800 */
[----:B------:R-:W3:Y:S01]  /*0080*/  LDC.64 R4, c[0x0][0x398] ;  /* 0x0000e600ff047b82 */ /* 0x000ee20000000a00 */
[----:B0-----:R-:W-:-:S02]  /*0090*/  IMAD R3, R3, UR5, R6 ;  /* 0x0000000503037c24 */ /* 0x001fc4000f8e0206 */
[----:B-1----:R-:W-:-:S03]  /*00a0*/  IMAD R7, R7, UR4, R2 ;  /* 0x0000000407077c24 */ /* 0x002fc6000f8e0202 */
[----:B--2---:R-:W-:-:S04]  /*00b0*/  ISETP.GE.AND P0, PT, R3, R0, PT ;  /* 0x000000000300720c */ /* 0x004fc80003f06270 */
[----:B---3--:R-:W-:-:S04]  /*00c0*/  ISETP.GE.OR P0, PT, R7, R4, P0 ;  /* 0x000000040700720c */ /* 0x008fc80000706670 */
[----:B------:R-:W-:-:S13]  /*00d0*/  ISETP.LT.OR P0, PT, R5, 0x1, P0 ;  /* 0x000000010500780c */ /* 0x000fda0000701670 */
[----:B------:R-:W-:Y:S05]  /*00e0*/  @P0 EXIT ;  /* 0x000000000000094d */ /* 0x000fea0003800000 */
[----:B------:R-:W0:Y:S01]  /*00f0*/  LDCU.64 UR6, c[0x0][0x390] ;  /* 0x00007200ff0677ac */ /* 0x000e220008000a00 */
[----:B------:R-:W-:Y:S01]  /*0100*/  IMAD R6, R7, R0, RZ ;  /* 0x0000000007067224 */ /* 0x000fe200078e02ff */
[----:B------:R-:W-:Y:S01]  /*0110*/  SHF.R.S32.HI R2, RZ, 0x1f, R3 ;  /* 0x0000001fff027819 */ /* 0x000fe20000011403 */
[----:B------:R-:W1:Y:S01]  /*0120*/  LDCU.64 UR4, c[0x0][0x358] ;  /* 0x00006b00ff0477ac */ /* 0x000e620008000a00 */
[----:B------:R-:W-:Y:S02]  /*0130*/  ISETP.GE.U32.AND P1, PT, R5, 0x8, PT ;  /* 0x000000080500780c */ /* 0x000fe40003f26070 */
[----:B------:R-:W-:Y:S02]  /*0140*/  IADD3 R8, P0, PT, R3, R6, RZ ;  /* 0x0000000603087210 */ /* 0x000fe40007f1e0ff */
[----:B------:R-:W-:Y:S02]  /*0150*/  LOP3.LUT R4, R5, 0x7, RZ, 0xc0, !PT ;  /* 0x0000000705047812 */ /* 0x000fe400078ec0ff */
[----:B------:R-:W-:Y:S01]  /*0160*/  LEA.HI.X.SX32 R9, R6, R2, 0x1, P0 ;  /* 0x0000000206097211 */ /* 0x000fe200000f0eff */
[----:B------:R-:W-:Y:S01]  /*0170*/  IMAD R6, R7, R5, RZ ;  /* 0x0000000507067224 */ /* 0x000fe200078e02ff */
[----:B------:R-:W-:Y:S01]  /*0180*/  ISETP.NE.AND P0, PT, R4, RZ, PT ;  /* 0x000000ff0400720c */ /* 0x000fe20003f05270 */
[----:B------:R-:W-:Y:S01]  /*0190*/  IMAD.MOV.U32 R7, RZ, RZ, RZ ;  /* 0x000000ffff077224 */ /* 0x000fe200078e00ff */
[----:B0-----:R-:W-:-:S04]  /*01a0*/  LEA R14, P2, R8, UR6, 0x2 ;  /* 0x00000006080e7c11 */ /* 0x001fc8000f8410ff */
[----:B------:R-:W-:-:S05]  /*01b0*/  LEA.HI.X R15, R8, UR7, R9, 0x2, P2 ;  /* 0x00000007080f7c11 */ /* 0x000fca00090f1409 */
[----:B-1----:R0:W5:Y:S01]  /*01c0*/  LDG.E R12, desc[UR4][R14.64] ;  /* 0x000000040e0c7981 */ /* 0x002162000c1e1900 */
[----:B------:R-:W-:Y:S05]  /*01d0*/  @!P1 BRA `(.L_x_0) ;  /* 0x0000000400789947 */ /* 0x000fea0003800000 */
[----:B------:R-:W1:Y:S01]  /*01e0*/  LDC.64 R8, c[0x0][0x380] ;  /* 0x0000e000ff087b82 */ /* 0x000e620000000a00 */
[----:B------:R-:W-:Y:S01]  /*01f0*/  LOP3.LUT R7, R5, 0x7ffffff8, RZ, 0xc0, !PT ;  /* 0x7ffffff805077812 */ /* 0x000fe200078ec0ff */
[C---:B------:R-:W-:Y:S01]  /*0200*/  IMAD R13, R0.reuse, 0x6, RZ ;  /* 0x00000006000d7824 */ /* 0x040fe200078e02ff */
[----:B------:R-:W2:Y:S01]  /*0210*/  LDCU.64 UR6, c[0x0][0x388] ;  /* 0x00007100ff0677ac */ /* 0x000ea20008000a00 */
[C---:B------:R-:W-:Y:S02]  /*0220*/  IMAD R23, R0.reuse, 0x5, RZ ;  /* 0x0000000500177824 */ /* 0x040fe400078e02ff */
[C---:B------:R-:W-:Y:S02]  /*0230*/  IMAD.SHL.U32 R25, R0.reuse, 0x4, RZ ;  /* 0x0000000400197824 */ /* 0x040fe400078e00ff */
[----:B------:R-:W3:Y:S01]  /*0240*/  LDC R10, c[0x0][0x3a0] ;  /* 0x0000e800ff0a7b82 */ /* 0x000ee20000000800 */
[C---:B------:R-:W-:Y:S02]  /*0250*/  IMAD R27, R0.reuse, 0x3, RZ ;  /* 0x00000003001b7824 */ /* 0x040fe400078e02ff */
[----:B------:R-:W-:-:S02]  /*0260*/  IMAD.SHL.U32 R29, R0, 0x2, RZ ;  /* 0x00000002001d7824 */ /* 0x000fc400078e00ff */
[----:B------:R-:W-:Y:S02]  /*0270*/  IMAD.MOV.U32 R11, RZ, RZ, RZ ;  /* 0x000000ffff0b7224 */ /* 0x000fe400078e00ff */
[----:B-1----:R-:W-:-:S03]  /*0280*/  IMAD.WIDE.U32 R8, R6, 0x4, R8 ;  /* 0x0000000406087825 */ /* 0x002fc600078e0008 */
[----:B------:R-:W-:Y:S01]  /*0290*/  IADD3 R24, P1, PT, R8, 0x10, RZ ;  /* 0x0000001008187810 */ /* 0x000fe20007f3e0ff */
[----:B------:R-:W-:-:S04]  /*02a0*/  IMAD.MOV R8, RZ, RZ, -R7 ;  /* 0x000000ffff087224 */ /* 0x000fc800078e0a07 */
[----:B------:R-:W-:Y:S02]  /*02b0*/  IMAD.X R26, RZ, RZ, R9, P1 ;  /* 0x000000ffff1a7224 */ /* 0x000fe400008e0609 */
[----:B--23--:R-:W-:-:S07]  /*02c0*/  IMAD R9, R0, 0x7, RZ ;  /* 0x0000000700097824 */ /* 0x00cfce00078e02ff */
.L_x_1:
[----:B------:R-:W-:-:S04]  /*02d0*/  IADD3 R16, P1, PT, R3, R11, RZ ;  /* 0x0000000b03107210 */ /* 0x000fc80007f3e0ff */
[----:B------:R-:W-:Y:S02]  /*02e0*/  LEA.HI.X.SX32 R17, R11, R2, 0x1, P1 ;  /* 0x000000020b117211 */ /* 0x000fe400008f0eff */
[----:B------:R-:W-:-:S04]  /*02f0*/  LEA R18, P1, R16, UR6, 0x2 ;  /* 0x0000000610127c11 */ /* 0x000fc8000f8210ff */
[----:B------:R-:W-:Y:S01]  /*0300*/  LEA.HI.X R19, R16, UR7, R17, 0x2, P1 ;  /* 0x0000000710137c11 */ /* 0x000fe200088f1411 */
[----:B------:R-:W-:Y:S02]  /*0310*/  IMAD.MOV.U32 R16, RZ, RZ, R24 ;  /* 0x000000ffff107224 */ /* 0x000fe400078e0018 */
[----:B------:R-:W-:Y:S02]  /*0320*/  IMAD.MOV.U32 R17, RZ, RZ, R26 ;  /* 0x000000ffff117224 */ /* 0x000fe400078e001a */
[----:B------:R-:W2:Y:S04]  /*0330*/  LDG.E R18, desc[UR4][R18.64] ;  /* 0x0000000412127981 */ /* 0x000ea8000c1e1900 */
[----:B------:R-:W2:Y:S01]  /*0340*/  LDG.E R21, desc[UR4][R16.64+-0x10] ;  /* 0xfffff00410157981 */ /* 0x000ea2000c1e1900 */
[----:B-1----:R-:W-:Y:S01]  /*0350*/  IADD3 R22, P1, PT, R3, R10, RZ ;  /* 0x0000000a03167210 */ /* 0x002fe20007f3e0ff */
[----:B--2--5:R-:W-:-:S03]  /*0360*/  FFMA R12, R21, R18, R12 ;  /* 0x00000012150c7223 */ /* 0x024fc6000000000c */
[----:B------:R-:W-:Y:S02]  /*0370*/  LEA.HI.X.SX32 R21, R10, R2, 0x1, P1 ;  /* 0x000000020a157211 */ /* 0x000fe400008f0eff */
[----:B------:R-:W-:-:S04]  /*0380*/  LEA R20, P1, R22, UR6, 0x2 ;  /* 0x0000000616147c11 */ /* 0x000fc8000f8210ff */
[----:B------:R-:W-:Y:S01]  /*0390*/  LEA.HI.X R21, R22, UR7, R21, 0x2, P1 ;  /* 0x0000000716157c11 */ /* 0x000fe200088f1415 */
[----:B------:R1:W-:Y:S04]  /*03a0*/  STG.E desc[UR4][R14.64], R12 ;  /* 0x0000000c0e007986 */ /* 0x0003e8000c101904 */
[----:B------:R-:W2:Y:S04]  /*03b0*/  LDG.E R22, desc[UR4][R16.64+-0xc] ;  /* 0xfffff40410167981 */ /* 0x000ea8000c1e1900 */
[----:B------:R-:W2:Y:S01]  /*03c0*/  LDG.E R21, desc[UR4][R20.64] ;  /* 0x0000000414157981 */ /* 0x000ea2000c1e1900 */
[----:B------:R-:W-:-:S04]  /*03d0*/  IADD3 R24, P1, PT, R3, R29, RZ ;  /* 0x0000001d03187210 */ /* 0x000fc80007f3e0ff */
[----:B------:R-:W-:Y:S02]  /*03e0*/  LEA.HI.X.SX32 R19, R29, R2, 0x1, P1 ;  /* 0x000000021d137211 */ /* 0x000fe400008f0eff */
[----:B------:R-:W-:-:S04]  /*03f0*/  LEA R18, P1, R24, UR6, 0x2 ;  /* 0x0000000618127c11 */ /* 0x000fc8000f8210ff */
[----:B------:R-:W-:Y:S01]  /*0400*/  LEA.HI.X R19, R24, UR7, R19, 0x2, P1 ;  /* 0x0000000718137c11 */ /* 0x000fe200088f1413 */
[----:B--2---:R-:W-:-:S05]  /*0410*/  FFMA R22, R22, R21, R12 ;  /* 0x0000001516167223 */ /* 0x004fca000000000c */
[----:B------:R2:W-:Y:S04]  /*0420*/  STG.E desc[UR4][R14.64], R22 ;  /* 0x000000160e007986 */ /* 0x0005e8000c101904 */
[----:B------:R-:W3:Y:S04]  /*0430*/  LDG.E R19, desc[UR4][R18.64] ;  /* 0x0000000412137981 */ /* 0x000ee8000c1e1900 */
[----:B------:R-:W3:Y:S01]  /*0440*/  LDG.E R24, desc[UR4][R16.64+-0x8] ;  /* 0xfffff80410187981 */ /* 0x000ee2000c1e1900 */
[----:B-1----:R-:W-:-:S04]  /*0450*/  IADD3 R12, P1, PT, R3, R27, RZ ;  /* 0x0000001b030c7210 */ /* 0x002fc80007f3e0ff */
[----:B------:R-:W-:Y:S02]  /*0460*/  LEA.HI.X.SX32 R21, R27, R2, 0x1, P1 ;  /* 0x000000021b157211 */ /* 0x000fe400008f0eff */
[----:B------:R-:W-:-:S04]  /*0470*/  LEA R20, P1, R12, UR6, 0x2 ;  /* 0x000000060c147c11 */ /* 0x000fc8000f8210ff */
[----:B------:R-:W-:Y:S01]  /*0480*/  LEA.HI.X R21, R12, UR7, R21, 0x2, P1 ;  /* 0x000000070c157c11 */ /* 0x000fe200088f1415 */
[----:B---3--:R-:W-:-:S05]  /*0490*/  FFMA R24, R24, R19, R22 ;  /* 0x0000001318187223 */ /* 0x008fca0000000016 */
[----:B------:R1:W-:Y:S04]  /*04a0*/  STG.E desc[UR4][R14.64], R24 ;  /* 0x000000180e007986 */ /* 0x0003e8000c101904 */
[----:B------:R-:W3:Y:S04]  /*04b0*/  LDG.E R21, desc[UR4][R20.64] ;  /* 0x0000000414157981 */ /* 0x000ee8000c1e1900 */
[----:B------:R-:W3:Y:S01]  /*04c0*/  LDG.E R12, desc[UR4][R16.64+-0x4] ;  /* 0xfffffc04100c7981 */ /* 0x000ee2000c1e1900 */
[----:B--2---:R-:W-:-:S04]  /*04d0*/  IADD3 R22, P1, PT, R3, R25, RZ ;  /* 0x0000001903167210 */ /* 0x004fc80007f3e0ff */
[----:B------:R-:W-:Y:S02]  /*04e0*/  LEA.HI.X.SX32 R19, R25, R2, 0x1, P1 ;  /* 0x0000000219137211 */ /* 0x000fe400008f0eff */
[----:B------:R-:W-:-:S04]  /*04f0*/  LEA R18, P1, R22, UR6, 0x2 ;  /* 0x0000000616127c11 */ /* 0x000fc8000f8210ff */
[----:B------:R-:W-:Y:S01]  /*0500*/  LEA.HI.X R19, R22, UR7, R19, 0x2, P1 ;  /* 0x0000000716137c11 */ /* 0x000fe200088f1413 */
[----:B---3--:R-:W-:-:S05]  /*0510*/  FFMA R12, R12, R21, R24 ;  /* 0x000000150c0c7223 */ /* 0x008fca0000000018 */
        /* <DEDUP_REMOVED lines=17> */
[----:B------:R-:W1:Y:S04]  /*0630*/  LDG.E R19, desc[UR4][R18.64] ;  /* 0x0000000412137981 */ /* 0x000e68000c1e1900 */
[----:B------:R-:W1:Y:S01]  /*0640*/  LDG.E R12, desc[UR4][R16.64+0x8] ;  /* 0x00000804100c7981 */ /* 0x000e62000c1e1900 */
[----:B------:R-:W-:-:S04]  /*0650*/  IADD3 R26, P1, PT, R3, R9, RZ ;  /* 0x00000009031a7210 */ /* 0x000fc80007f3e0ff */
[----:B------:R-:W-:Y:S02]  /*0660*/  LEA.HI.X.SX32 R21, R9, R2, 0x1, P1 ;  /* 0x0000000209157211 */ /* 0x000fe400008f0eff */
[----:B------:R-:W-:-:S04]  /*0670*/  LEA R20, P1, R26, UR6, 0x2 ;  /* 0x000000061a147c11 */ /* 0x000fc8000f8210ff */
[----:B------:R-:W-:Y:S01]  /*0680*/  LEA.HI.X R21, R26, UR7, R21, 0x2, P1 ;  /* 0x000000071a157c11 */ /* 0x000fe200088f1415 */
[----:B-1----:R-:W-:-:S05]  /*0690*/  FFMA R22, R12, R19, R24 ;  /* 0x000000130c167223 */ /* 0x002fca0000000018 */
[----:B------:R1:W-:Y:S04]  /*06a0*/  STG.E desc[UR4][R14.64], R22 ;  /* 0x000000160e007986 */ /* 0x0003e8000c101904 */
[----:B------:R-:W3:Y:S04]  /*06b0*/  LDG.E R21, desc[UR4][R20.64] ;  /* 0x0000000414157981 */ /* 0x000ee8000c1e1900 */
[----:B------:R-:W3:Y:S01]  /*06c0*/  LDG.E R12, desc[UR4][R16.64+0xc] ;  /* 0x00000c04100c7981 */ /* 0x000ee2000c1e1900 */
[----:B------:R-:W-:-:S05]  /*06d0*/  VIADD R8, R8, 0x8 ;  /* 0x0000000808087836 */ /* 0x000fca0000000000 */
[----:B------:R-:W-:Y:S02]  /*06e0*/  ISETP.NE.AND P1, PT, R8, RZ, PT ;  /* 0x000000ff0800720c */ /* 0x000fe40003f25270 */
[----:B--2---:R-:W-:Y:S01]  /*06f0*/  IADD3 R24, P2, PT, R16, 0x20, RZ ;  /* 0x0000002010187810 */ /* 0x004fe20007f5e0ff */
[C---:B------:R-:W-:Y:S02]  /*0700*/  IMAD R11, R0.reuse, 0x8, R11 ;  /* 0x00000008000b7824 */ /* 0x040fe400078e020b */
[C---:B------:R-:W-:Y:S02]  /*0710*/  IMAD R9, R0.reuse, 0x8, R9 ;  /* 0x0000000800097824 */ /* 0x040fe400078e0209 */
[----:B------:R-:W-:Y:S02]  /*0720*/  IMAD.X R26, RZ, RZ, R17, P2 ;  /* 0x000000ffff1a7224 */ /* 0x000fe400010e0611 */
[C---:B------:R-:W-:Y:S02]  /*0730*/  IMAD R13, R0.reuse, 0x8, R13 ;  /* 0x00000008000d7824 */ /* 0x040fe400078e020d */
[----:B------:R-:W-:-:S02]  /*0740*/  IMAD R23, R0, 0x8, R23 ;  /* 0x0000000800177824 */ /* 0x000fc400078e0217 */
[C---:B------:R-:W-:Y:S02]  /*0750*/  IMAD R25, R0.reuse, 0x8, R25 ;  /* 0x0000000800197824 */ /* 0x040fe400078e0219 */
[C---:B------:R-:W-:Y:S02]  /*0760*/  IMAD R27, R0.reuse, 0x8, R27 ;  /* 0x00000008001b7824 */ /* 0x040fe400078e021b */
[C---:B------:R-:W-:Y:S02]  /*0770*/  IMAD R29, R0.reuse, 0x8, R29 ;  /* 0x00000008001d7824 */ /* 0x040fe400078e021d */
[----:B------:R-:W-:Y:S02]  /*0780*/  IMAD R10, R0, 0x8, R10 ;  /* 0x00000008000a7824 */ /* 0x000fe400078e020a */
[----:B---3--:R-:W-:-:S05]  /*0790*/  FFMA R12, R12, R21, R22 ;  /* 0x000000150c0c7223 */ /* 0x008fca0000000016 */
[----:B------:R1:W-:Y:S01]  /*07a0*/  STG.E desc[UR4][R14.64], R12 ;  /* 0x0000000c0e007986 */ /* 0x0003e2000c101904 */
[----:B------:R-:W-:Y:S05]  /*07b0*/  @P1 BRA `(.L_x_1) ;  /* 0xfffffff800c41947 */ /* 0x000fea000383ffff */
.L_x_0:
[----:B------:R-:W-:Y:S05]  /*07c0*/  @!P0 EXIT ;  /* 0x000000000000894d */ /* 0x000fea0003800000 */
[----:B------:R-:W-:Y:S02]  /*07d0*/  ISETP.GE.U32.AND P1, PT, R4, 0x4, PT ;  /* 0x000000040400780c */ /* 0x000fe40003f26070 */
[----:B------:R-:W-:-:S04]  /*07e0*/  LOP3.LUT R20, R5, 0x3, RZ, 0xc0, !PT ;  /* 0x0000000305147812 */ /* 0x000fc800078ec0ff */
[----:B------:R-:W-:-:S07]  /*07f0*/  ISETP.NE.AND P0, PT, R20, RZ, PT ;  /* 0x000000ff1400720c */ /* 0x000fce0003f05270 */
[----:B------:R-:W-:Y:S06]  /*0800*/  @!P1 BRA `(.L_x_2) ;  /* 0x0000000000b49947 */ /* 0x000fec0003800000 */
[----:B------:R-:W2:Y:S01]  /*0810*/  LDC.64 R10, c[0x0][0x380] ;  /* 0x0000e000ff0a7b82 */ /* 0x000ea20000000a00 */
[----:B------:R-:W3:Y:S01]  /*0820*/  LDCU.128 UR8, c[0x0][0x380] ;  /* 0x00007000ff0877ac */ /* 0x000ee20008000c00 */
[----:B------:R-:W-:Y:S02]  /*0830*/  IMAD R13, R7, R0, RZ ;  /* 0x00000000070d7224 */ /* 0x000fe400078e02ff */
[----:B------:R-:W-:-:S03]  /*0840*/  IMAD.IADD R19, R6, 0x1, R7 ;  /* 0x0000000106137824 */ /* 0x000fc600078e0207 */
[----:B------:R-:W-:-:S04]  /*0850*/  IADD3 R4, P1, PT, R3, R13, RZ ;  /* 0x0000000d03047210 */ /* 0x000fc80007f3e0ff */
[----:B------:R-:W-:Y:S02]  /*0860*/  LEA.HI.X.SX32 R9, R13, R2, 0x1, P1 ;  /* 0x000000020d097211 */ /* 0x000fe400008f0eff */
[----:B---3--:R-:W-:-:S04]  /*0870*/  LEA R8, P1, R4, UR10, 0x2 ;  /* 0x0000000a04087c11 */ /* 0x008fc8000f8210ff */
[----:B------:R-:W-:Y:S01]  /*0880*/  LEA.HI.X R9, R4, UR11, R9, 0x2, P1 ;  /* 0x0000000b04097c11 */ /* 0x000fe200088f1409 */
[----:B--2---:R-:W-:-:S04]  /*0890*/  IMAD.WIDE.U32 R18, R19, 0x4, R10 ;  /* 0x0000000413127825 */ /* 0x004fc800078e000a */
[----:B------:R-:W2:Y:S04]  /*08a0*/  LDG.E R8, desc[UR4][R8.64] ;  /* 0x0000000408087981 */ /* 0x000ea8000c1e1900 */
[----:B------:R-:W2:Y:S01]  /*08b0*/  LDG.E R19, desc[UR4][R18.64] ;  /* 0x0000000412137981 */ /* 0x000ea2000c1e1900 */
[----:B------:R-:W-:Y:S01]  /*08c0*/  IMAD.IADD R13, R13, 0x1, R0 ;  /* 0x000000010d0d7824 */ /* 0x000fe200078e0200 */
[----:B------:R-:W-:-:S04]  /*08d0*/  IADD3 R11, P2, PT, R6, R7, RZ ;  /* 0x00000007060b7210 */ /* 0x000fc80007f5e0ff */
[----:B------:R-:W-:Y:S01]  /*08e0*/  IADD3 R4, P3, PT, R3, R13, RZ ;  /* 0x0000000d03047210 */ /* 0x000fe20007f7e0ff */
[----:B-1----:R-:W-:Y:S01]  /*08f0*/  IMAD.X R22, RZ, RZ, RZ, P2 ;  /* 0x000000ffff167224 */ /* 0x002fe200010e06ff */
[----:B------:R-:W-:Y:S02]  /*0900*/  LEA R10, P1, R11, UR8, 0x2 ;  /* 0x000000080b0a7c11 */ /* 0x000fe4000f8210ff */
[----:B------:R-:W-:Y:S02]  /*0910*/  LEA.HI.X.SX32 R17, R13, R2, 0x1, P3 ;  /* 0x000000020d117211 */ /* 0x000fe400018f0eff */
[C---:B------:R-:W-:Y:S02]  /*0920*/  LEA R16, P2, R4.reuse, UR10, 0x2 ;  /* 0x0000000a04107c11 */ /* 0x040fe4000f8410ff */
[----:B------:R-:W-:Y:S02]  /*0930*/  LEA.HI.X R11, R11, UR9, R22, 0x2, P1 ;  /* 0x000000090b0b7c11 */ /* 0x000fe400088f1416 */
[----:B------:R-:W-:Y:S01]  /*0940*/  LEA.HI.X R17, R4, UR11, R17, 0x2, P2 ;  /* 0x0000000b04117c11 */ /* 0x000fe200090f1411 */
[----:B--2--5:R-:W-:-:S05]  /*0950*/  FFMA R19, R19, R8, R12 ;  /* 0x0000000813137223 */ /* 0x024fca000000000c */
[----:B------:R1:W-:Y:S04]  /*0960*/  STG.E desc[UR4][R14.64], R19 ;  /* 0x000000130e007986 */ /* 0x0003e8000c101904 */
[----:B------:R-:W2:Y:S04]  /*0970*/  LDG.E R16, desc[UR4][R16.64] ;  /* 0x0000000410107981 */ /* 0x000ea8000c1e1900 */
[----:B------:R-:W2:Y:S01]  /*0980*/  LDG.E R4, desc[UR4][R10.64+0x4] ;  /* 0x000004040a047981 */ /* 0x000ea2000c1e1900 */
[----:B------:R-:W-:-:S05]  /*0990*/  IMAD.IADD R21, R13, 0x1, R0 ;  /* 0x000000010d157824 */ /* 0x000fca00078e0200 */
[----:B------:R-:W-:-:S04]  /*09a0*/  IADD3 R9, P1, PT, R3, R21, RZ ;  /* 0x0000001503097210 */ /* 0x000fc80007f3e0ff */
[----:B------:R-:W-:Y:S02]  /*09b0*/  LEA.HI.X.SX32 R12, R21, R2, 0x1, P1 ;  /* 0x00000002150c7211 */ /* 0x000fe400008f0eff */
[----:B------:R-:W-:-:S04]  /*09c0*/  LEA R8, P1, R9, UR10, 0x2 ;  /* 0x0000000a09087c11 */ /* 0x000fc8000f8210ff */
[----:B------:R-:W-:Y:S01]  /*09d0*/  LEA.HI.X R9, R9, UR11, R12, 0x2, P1 ;  /* 0x0000000b09097c11 */ /* 0x000fe200088f140c */
[----:B--2---:R-:W-:-:S05]  /*09e0*/  FFMA R13, R4, R16, R19 ;  /* 0x00000010040d7223 */ /* 0x004fca0000000013 */
[----:B------:R2:W-:Y:S04]  /*09f0*/  STG.E desc[UR4][R14.64], R13 ;  /* 0x0000000d0e007986 */ /* 0x0005e8000c101904 */
[----:B------:R-:W1:Y:S04]  /*0a00*/  LDG.E R8, desc[UR4][R8.64] ;  /* 0x0000000408087981 */ /* 0x000e68000c1e1900 */
[----:B------:R-:W1:Y:S01]  /*0a10*/  LDG.E R4, desc[UR4][R10.64+0x8] ;  /* 0x000008040a047981 */ /* 0x000e62000c1e1900 */
[----:B------:R-:W-:-:S05]  /*0a20*/  IMAD.IADD R21, R21, 0x1, R0 ;  /* 0x0000000115157824 */ /* 0x000fca00078e0200 */
[----:B------:R-:W-:-:S04]  /*0a30*/  IADD3 R12, P1, PT, R3, R21, RZ ;  /* 0x00000015030c7210 */ /* 0x000fc80007f3e0ff */
[----:B------:R-:W-:Y:S02]  /*0a40*/  LEA R16, P2, R12, UR10, 0x2 ;  /* 0x0000000a0c107c11 */ /* 0x000fe4000f8410ff */
[----:B------:R-:W-:-:S04]  /*0a50*/  LEA.HI.X.SX32 R21, R21, R2, 0x1, P1 ;  /* 0x0000000215157211 */ /* 0x000fc800008f0eff */
[----:B------:R-:W-:Y:S01]  /*0a60*/  LEA.HI.X R17, R12, UR11, R21, 0x2, P2 ;  /* 0x0000000b0c117c11 */ /* 0x000fe200090f1415 */
[----:B-1----:R-:W-:-:S05]  /*0a70*/  FFMA R19, R4, R8, R13 ;  /* 0x0000000804137223 */ /* 0x002fca000000000d */
[----:B------:R2:W-:Y:S04]  /*0a80*/  STG.E desc[UR4][R14.64], R19 ;  /* 0x000000130e007986 */ /* 0x0005e8000c101904 */
[----:B------:R-:W3:Y:S04]  /*0a90*/  LDG.E R12, desc[UR4][R10.64+0xc] ;  /* 0x00000c040a0c7981 */ /* 0x000ee8000c1e1900 */
[----:B------:R-:W3:Y:S01]  /*0aa0*/  LDG.E R16, desc[UR4][R16.64] ;  /* 0x0000000410107981 */ /* 0x000ee2000c1e1900 */
[----:B------:R-:W-:Y:S02]  /*0ab0*/  VIADD R7, R7, 0x4 ;  /* 0x0000000407077836 */ /* 0x000fe40000000000 */
[----:B---3--:R-:W-:-:S05]  /*0ac0*/  FFMA R12, R12, R16, R19 ;  /* 0x000000100c0c7223 */ /* 0x008fca0000000013 */
[----:B------:R2:W-:Y:S02]  /*0ad0*/  STG.E desc[UR4][R14.64], R12 ;  /* 0x0000000c0e007986 */ /* 0x0005e4000c101904 */
.L_x_2:
[----:B------:R-:W-:Y:S05]  /*0ae0*/  @!P0 EXIT ;  /* 0x000000000000894d */ /* 0x000fea0003800000 */
[----:B------:R-:W-:Y:S02]  /*0af0*/  ISETP.NE.AND P1, PT, R20, 0x1, PT ;  /* 0x000000011400780c */ /* 0x000fe40003f25270 */
[----:B------:R-:W-:-:S04]  /*0b00*/  LOP3.LUT R5, R5, 0x1, RZ, 0xc0, !PT ;  /* 0x0000000105057812 */ /* 0x000fc800078ec0ff */
[----:B------:R-:W-:-:S07]  /*0b10*/  ISETP.NE.U32.AND P0, PT, R5, 0x1, PT ;  /* 0x000000010500780c */ /* 0x000fce0003f05070 */
[----:B------:R-:W-:Y:S06]  /*0b20*/  @!P1 BRA `(.L_x_3) ;  /* 0x00000000006c9947 */ /* 0x000fec0003800000 */
[----:B------:R-:W3:Y:S01]  /*0b30*/  LDC.64 R8, c[0x0][0x380] ;  /* 0x0000e000ff087b82 */ /* 0x000ee20000000a00 */
[----:B------:R-:W4:Y:S01]  /*0b40*/  LDCU.128 UR8, c[0x0][0x380] ;  /* 0x00007000ff0877ac */ /* 0x000f220008000c00 */
[----:B------:R-:W-:Y:S02]  /*0b50*/  IMAD R11, R7, R0, RZ ;  /* 0x00000000070b7224 */ /* 0x000fe400078e02ff */
[----:B------:R-:W-:-:S03]  /*0b60*/  IMAD.IADD R17, R6, 0x1, R7 ;  /* 0x0000000106117824 */ /* 0x000fc600078e0207 */
[----:B------:R-:W-:-:S04]  /*0b70*/  IADD3 R5, P1, PT, R3, R11, RZ ;  /* 0x0000000b03057210 */ /* 0x000fc80007f3e0ff */
[----:B------:R-:W-:Y:S02]  /*0b80*/  LEA.HI.X.SX32 R10, R11, R2, 0x1, P1 ;  /* 0x000000020b0a7211 */ /* 0x000fe400008f0eff */
[----:B----4-:R-:W-:-:S04]  /*0b90*/  LEA R4, P1, R5, UR10, 0x2 ;  /* 0x0000000a05047c11 */ /* 0x010fc8000f8210ff */
[----:B------:R-:W-:Y:S01]  /*0ba0*/  LEA.HI.X R5, R5, UR11, R10, 0x2, P1 ;  /* 0x0000000b05057c11 */ /* 0x000fe200088f140a */
[----:B---3--:R-:W-:-:S04]  /*0bb0*/  IMAD.WIDE.U32 R16, R17, 0x4, R8 ;  /* 0x0000000411107825 */ /* 0x008fc800078e0008 */
[----:B------:R-:W3:Y:S04]  /*0bc0*/  LDG.E R4, desc[UR4][R4.64] ;  /* 0x0000000404047981 */ /* 0x000ee8000c1e1900 */
[----:B------:R-:W3:Y:S01]  /*0bd0*/  LDG.E R17, desc[UR4][R16.64] ;  /* 0x0000000410117981 */ /* 0x000ee2000c1e1900 */
[----:B------:R-:W-:Y:S01]  /*0be0*/  IMAD.IADD R11, R11, 0x1, R0 ;  /* 0x000000010b0b7824 */ /* 0x000fe200078e0200 */
[----:B------:R-:W-:-:S04]  /*0bf0*/  IADD3 R9, P3, PT, R6, R7, RZ ;  /* 0x0000000706097210 */ /* 0x000fc80007f7e0ff */
[----:B--2---:R-:W-:Y:S01]  /*0c00*/  IADD3 R13, P2, PT, R3, R11, RZ ;  /* 0x0000000b030d7210 */ /* 0x004fe20007f5e0ff */
[----:B------:R-:W-:Y:S01]  /*0c10*/  IMAD.X R18, RZ, RZ, RZ, P3 ;  /* 0x000000ffff127224 */ /* 0x000fe200018e06ff */
[----:B------:R-:W-:Y:S02]  /*0c20*/  LEA R10, P1, R9, UR8, 0x2 ;  /* 0x00000008090a7c11 */ /* 0x000fe4000f8210ff */
[----:B------:R-:W-:Y:S02]  /*0c30*/  LEA R8, P3, R13, UR10, 0x2 ;  /* 0x0000000a0d087c11 */ /* 0x000fe4000f8610ff */
[----:B------:R-:W-:Y:S02]  /*0c40*/  LEA.HI.X.SX32 R20, R11, R2, 0x1, P2 ;  /* 0x000000020b147211 */ /* 0x000fe400010f0eff */
[----:B------:R-:W-:Y:S02]  /*0c50*/  LEA.HI.X R11, R9, UR9, R18, 0x2, P1 ;  /* 0x00000009090b7c11 */ /* 0x000fe400088f1412 */
[----:B------:R-:W-:Y:S01]  /*0c60*/  LEA.HI.X R9, R13, UR11, R20, 0x2, P3 ;  /* 0x0000000b0d097c11 */ /* 0x000fe200098f1414 */
[----:B---3-5:R-:W-:-:S05]  /*0c70*/  FFMA R17, R17, R4, R12 ;  /* 0x0000000411117223 */ /* 0x028fca000000000c */
[----:B------:R3:W-:Y:S04]  /*0c80*/  STG.E desc[UR4][R14.64], R17 ;  /* 0x000000110e007986 */ /* 0x0007e8000c101904 */
[----:B------:R-:W1:Y:S04]  /*0c90*/  LDG.E R10, desc[UR4][R10.64+0x4] ;  /* 0x000004040a0a7981 */ /* 0x000e68000c1e1900 */
[----:B------:R-:W1:Y:S01]  /*0ca0*/  LDG.E R8, desc[UR4][R8.64] ;  /* 0x0000000408087981 */ /* 0x000e62000c1e1900 */
[----:B------:R-:W-:Y:S02]  /*0cb0*/  VIADD R7, R7, 0x2 ;  /* 0x0000000207077836 */ /* 0x000fe40000000000 */
[----:B-1----:R-:W-:-:S05]  /*0cc0*/  FFMA R12, R10, R8, R17 ;  /* 0x000000080a0c7223 */ /* 0x002fca0000000011 */
[----:B------:R3:W-:Y:S02]  /*0cd0*/  STG.E desc[UR4][R14.64], R12 ;  /* 0x0000000c0e007986 */ /* 0x0007e4000c101904 */
.L_x_3:
[----:B------:R-:W-:Y:S05]  /*0ce0*/  @P0 EXIT ;  /* 0x000000000000094d */ /* 0x000fea0003800000 */
[----:B------:R-:W4:Y:S01]  /*0cf0*/  LDC.64 R8, c[0x0][0x380] ;  /* 0x0000e000ff087b82 */ /* 0x000f220000000a00 */
[----:B------:R-:W0:Y:S01]  /*0d00*/  LDCU.64 UR6, c[0x0][0x388] ;  /* 0x00007100ff0677ac */ /* 0x000e220008000a00 */
[----:B------:R-:W-:-:S05]  /*0d10*/  IMAD R0, R7, R0, RZ ;  /* 0x0000000007007224 */ /* 0x000fca00078e02ff */
[----:B------:R-:W-:Y:S01]  /*0d20*/  IADD3 R5, P0, PT, R3, R0, RZ ;  /* 0x0000000003057210 */ /* 0x000fe20007f1e0ff */
[----:B------:R-:W-:-:S03]  /*0d30*/  IMAD.IADD R3, R6, 0x1, R7 ;  /* 0x0000000106037824 */ /* 0x000fc600078e0207 */
[----:B------:R-:W-:Y:S02]  /*0d40*/  LEA.HI.X.SX32 R0, R0, R2, 0x1, P0 ;  /* 0x0000000200007211 */ /* 0x000fe400000f0eff */
[----:B0-----:R-:W-:-:S04]  /*0d50*/  LEA R4, P0, R5, UR6, 0x2 ;  /* 0x0000000605047c11 */ /* 0x001fc8000f8010ff */
[----:B------:R-:W-:Y:S01]  /*0d60*/  LEA.HI.X R5, R5, UR7, R0, 0x2, P0 ;  /* 0x0000000705057c11 */ /* 0x000fe200080f1400 */
[----:B----4-:R-:W-:-:S04]  /*0d70*/  IMAD.WIDE.U32 R2, R3, 0x4, R8 ;  /* 0x0000000403027825 */ /* 0x010fc800078e0008 */
[----:B------:R-:W4:Y:S04]  /*0d80*/  LDG.E R4, desc[UR4][R4.64] ;  /* 0x0000000404047981 */ /* 0x000f28000c1e1900 */
[----:B------:R-:W4:Y:S02]  /*0d90*/  LDG.E R3, desc[UR4][R2.64] ;  /* 0x0000000402037981 */ /* 0x000f24000c1e1900 */
[----:B----45:R-:W-:-:S05]  /*0da0*/  FFMA R7, R3, R4, R12 ;  /* 0x0000000403077223 */ /* 0x030fca000000000c */
[----:B------:R-:W-:Y:S01]  /*0db0*/  STG.E desc[UR4][R14.64], R7 ;  /* 0x000000070e007986 */ /* 0x000fe2000c101904 */
[----:B------:R-:W-:Y:S05]  /*0dc0*/  EXIT ;  /* 0x000000000000794d */ /* 0x000fea0003800000 */
.L_x_4:
[----:B------:R-:W-:-:S00]  /*0dd0*/  BRA `(.L_x_4) ;  /* 0xfffffffc00fc7947 */ /* 0x000fc0000383ffff */
[----:B------:R-:W-:-:S00]  /*0de0*/  NOP ;  /* 0x0000000000007918 */ /* 0x000fc00000000000 */
        /* <DEDUP_REMOVED lines=9> */
.L_x_5:


//--------------------- .nv.shared.reserved.0     --------------------------
	.section	.nv.shared.reserved.0,"aw",@nobits
	.weak		__nv_reservedSMEM_offset_0_alias
	.size		__nv_reservedSMEM_offset_0_alias, 0, 64
	.other		__nv_reservedSMEM_offset_0_alias,@"STO_CUDA_RESERVED_SHARED STV_DEFAULT"
__nv_reservedSMEM_offset_0_alias:
	.zero		0
	.zero		64


//--------------------- .nv.constant0._Z10gpu_matmulPfS_S_iii --------------------------
	.section	.nv.constant0._Z10gpu_matmulPfS_S_iii,"a",@progbits
	.sectionflags	@""
	.align	4
.nv.constant0._Z10gpu_matmulPfS_S_iii:
	.zero		932


//--------------------- SYMBOLS --------------------------

	.type		.nv.reservedSmem.offset0,@object
	.size		.nv.reservedSmem.offset0,0x4
